//
// Generated by NVIDIA NVVM Compiler
//
// Compiler Build ID: CL-36424714
// Cuda compilation tools, release 13.0, V13.0.88
// Based on NVVM 20.0.0
//

.version 9.0
.target sm_100
.address_size 64

	// .globl	_Z6vecAddPKfS0_Pfi
.const .align 4 .f32 cAlpha;
// _ZZ12histogram256PKhiPjE5sBins has been demoted
// _ZZ15reduceSumSharedILi256EEvPKfPfiE5sdata has been demoted

.visible .entry _Z6vecAddPKfS0_Pfi(
	.param .u64 .ptr .align 1 _Z6vecAddPKfS0_Pfi_param_0,
	.param .u64 .ptr .align 1 _Z6vecAddPKfS0_Pfi_param_1,
	.param .u64 .ptr .align 1 _Z6vecAddPKfS0_Pfi_param_2,
	.param .u32 _Z6vecAddPKfS0_Pfi_param_3
)
{
	.reg .pred 	%p<2>;
	.reg .b32 	%r<6>;
	.reg .b32 	%f<4>;
	.reg .b64 	%rd<11>;

	ld.param.u64 	%rd1, [_Z6vecAddPKfS0_Pfi_param_0];
	ld.param.u64 	%rd2, [_Z6vecAddPKfS0_Pfi_param_1];
	ld.param.u64 	%rd3, [_Z6vecAddPKfS0_Pfi_param_2];
	ld.param.u32 	%r2, [_Z6vecAddPKfS0_Pfi_param_3];
	mov.u32 	%r3, %ctaid.x;
	mov.u32 	%r4, %ntid.x;
	mov.u32 	%r5, %tid.x;
	mad.lo.s32 	%r1, %r3, %r4, %r5;
	setp.ge.s32 	%p1, %r1, %r2;
	@%p1 bra 	$L__BB0_2;
	cvta.to.global.u64 	%rd4, %rd1;
	cvta.to.global.u64 	%rd5, %rd2;
	cvta.to.global.u64 	%rd6, %rd3;
	mul.wide.s32 	%rd7, %r1, 4;
	add.s64 	%rd8, %rd4, %rd7;
	ld.global.nc.f32 	%f1, [%rd8];
	add.s64 	%rd9, %rd5, %rd7;
	ld.global.nc.f32 	%f2, [%rd9];
	add.f32 	%f3, %f1, %f2;
	add.s64 	%rd10, %rd6, %rd7;
	st.global.f32 	[%rd10], %f3;
$L__BB0_2:
	ret;

}
	// .globl	_Z10saxpyConstPKfS0_Pfi
.visible .entry _Z10saxpyConstPKfS0_Pfi(
	.param .u64 .ptr .align 1 _Z10saxpyConstPKfS0_Pfi_param_0,
	.param .u64 .ptr .align 1 _Z10saxpyConstPKfS0_Pfi_param_1,
	.param .u64 .ptr .align 1 _Z10saxpyConstPKfS0_Pfi_param_2,
	.param .u32 _Z10saxpyConstPKfS0_Pfi_param_3
)
{
	.reg .pred 	%p<2>;
	.reg .b32 	%r<6>;
	.reg .b32 	%f<5>;
	.reg .b64 	%rd<11>;

	ld.param.u64 	%rd1, [_Z10saxpyConstPKfS0_Pfi_param_0];
	ld.param.u64 	%rd2, [_Z10saxpyConstPKfS0_Pfi_param_1];
	ld.param.u64 	%rd3, [_Z10saxpyConstPKfS0_Pfi_param_2];
	ld.param.u32 	%r2, [_Z10saxpyConstPKfS0_Pfi_param_3];
	mov.u32 	%r3, %ctaid.x;
	mov.u32 	%r4, %ntid.x;
	mov.u32 	%r5, %tid.x;
	mad.lo.s32 	%r1, %r3, %r4, %r5;
	setp.ge.s32 	%p1, %r1, %r2;
	@%p1 bra 	$L__BB1_2;
	cvta.to.global.u64 	%rd4, %rd1;
	cvta.to.global.u64 	%rd5, %rd2;
	cvta.to.global.u64 	%rd6, %rd3;
	ld.const.f32 	%f1, [cAlpha];
	mul.wide.s32 	%rd7, %r1, 4;
	add.s64 	%rd8, %rd4, %rd7;
	ld.global.nc.f32 	%f2, [%rd8];
	add.s64 	%rd9, %rd5, %rd7;
	ld.global.nc.f32 	%f3, [%rd9];
	fma.rn.f32 	%f4, %f1, %f2, %f3;
	add.s64 	%rd10, %rd6, %rd7;
	st.global.f32 	[%rd10], %f4;
$L__BB1_2:
	ret;

}
	// .globl	_Z12histogram256PKhiPj
.visible .entry _Z12histogram256PKhiPj(
	.param .u64 .ptr .align 1 _Z12histogram256PKhiPj_param_0,
	.param .u32 _Z12histogram256PKhiPj_param_1,
	.param .u64 .ptr .align 1 _Z12histogram256PKhiPj_param_2
)
{
	.reg .pred 	%p<14>;
	.reg .b16 	%rs<2>;
	.reg .b32 	%r<119>;
	.reg .b64 	%rd<21>;
	// demoted variable
	.shared .align 4 .b8 _ZZ12histogram256PKhiPjE5sBins[1024];
	ld.param.u64 	%rd6, [_Z12histogram256PKhiPj_param_0];
	ld.param.u32 	%r52, [_Z12histogram256PKhiPj_param_1];
	ld.param.u64 	%rd7, [_Z12histogram256PKhiPj_param_2];
	cvta.to.global.u64 	%rd1, %rd7;
	mov.u32 	%r118, %tid.x;
	setp.gt.u32 	%p1, %r118, 255;
	@%p1 bra 	$L__BB2_7;
	mov.u32 	%r2, %ntid.x;
	add.s32 	%r53, %r118, %r2;
	max.u32 	%r54, %r53, 256;
	setp.lt.u32 	%p2, %r53, 256;
	selp.u32 	%r55, 1, 0, %p2;
	add.s32 	%r56, %r53, %r55;
	sub.s32 	%r57, %r54, %r56;
	div.u32 	%r58, %r57, %r2;
	add.s32 	%r3, %r58, %r55;
	and.b32  	%r59, %r3, 3;
	setp.eq.s32 	%p3, %r59, 3;
	mov.u32 	%r110, %r118;
	@%p3 bra 	$L__BB2_4;
	add.s32 	%r60, %r3, 1;
	and.b32  	%r61, %r60, 3;
	shl.b32 	%r62, %r118, 2;
	mov.u32 	%r63, _ZZ12histogram256PKhiPjE5sBins;
	add.s32 	%r107, %r63, %r62;
	shl.b32 	%r5, %r2, 2;
	neg.s32 	%r106, %r61;
	mad.lo.s32 	%r110, %r2, %r61, %r118;
$L__BB2_3:
	.pragma "nounroll";
	mov.b32 	%r64, 0;
	st.shared.u32 	[%r107], %r64;
	add.s32 	%r107, %r107, %r5;
	add.s32 	%r106, %r106, 1;
	setp.ne.s32 	%p4, %r106, 0;
	@%p4 bra 	$L__BB2_3;
$L__BB2_4:
	setp.lt.u32 	%p5, %r3, 3;
	@%p5 bra 	$L__BB2_7;
	shl.b32 	%r13, %r2, 2;
	shl.b32 	%r65, %r110, 2;
	mov.u32 	%r66, _ZZ12histogram256PKhiPjE5sBins;
	add.s32 	%r109, %r66, %r65;
	shl.b32 	%r15, %r2, 4;
	shl.b32 	%r16, %r2, 3;
	mul.lo.s32 	%r17, %r2, 12;
$L__BB2_6:
	mov.b32 	%r67, 0;
	st.shared.u32 	[%r109], %r67;
	add.s32 	%r68, %r109, %r13;
	st.shared.u32 	[%r68], %r67;
	add.s32 	%r69, %r109, %r16;
	st.shared.u32 	[%r69], %r67;
	add.s32 	%r70, %r109, %r17;
	st.shared.u32 	[%r70], %r67;
	add.s32 	%r110, %r110, %r13;
	add.s32 	%r109, %r109, %r15;
	setp.lt.u32 	%p6, %r110, 256;
	@%p6 bra 	$L__BB2_6;
$L__BB2_7:
	bar.sync 	0;
	mov.u32 	%r71, %ctaid.x;
	mov.u32 	%r22, %ntid.x;
	mad.lo.s32 	%r23, %r71, %r22, %r118;
	setp.ge.s32 	%p7, %r23, %r52;
	@%p7 bra 	$L__BB2_9;
	cvt.s64.s32 	%rd8, %r23;
	cvta.to.global.u64 	%rd9, %rd6;
	add.s64 	%rd10, %rd9, %rd8;
	ld.global.u8 	%rs1, [%rd10];
	mul.wide.u16 	%r72, %rs1, 4;
	mov.u32 	%r73, _ZZ12histogram256PKhiPjE5sBins;
	add.s32 	%r74, %r73, %r72;
	atom.shared.add.u32 	%r75, [%r74], 1;
$L__BB2_9:
	setp.gt.u32 	%p8, %r118, 255;
	bar.sync 	0;
	@%p8 bra 	$L__BB2_16;
	add.s32 	%r76, %r118, %r22;
	max.u32 	%r77, %r76, 256;
	setp.lt.u32 	%p9, %r76, 256;
	selp.u32 	%r78, 1, 0, %p9;
	add.s32 	%r79, %r76, %r78;
	sub.s32 	%r80, %r77, %r79;
	div.u32 	%r81, %r80, %r22;
	add.s32 	%r24, %r81, %r78;
	and.b32  	%r82, %r24, 3;
	setp.eq.s32 	%p10, %r82, 3;
	@%p10 bra 	$L__BB2_13;
	add.s32 	%r83, %r24, 1;
	and.b32  	%r84, %r83, 3;
	shl.b32 	%r85, %r118, 2;
	mov.u32 	%r86, _ZZ12histogram256PKhiPjE5sBins;
	add.s32 	%r112, %r86, %r85;
	shl.b32 	%r26, %r22, 2;
	mul.wide.u32 	%rd11, %r118, 4;
	add.s64 	%rd20, %rd1, %rd11;
	mul.wide.u32 	%rd3, %r22, 4;
	neg.s32 	%r111, %r84;
	mad.lo.s32 	%r118, %r22, %r84, %r118;
$L__BB2_12:
	.pragma "nounroll";
	ld.shared.u32 	%r87, [%r112];
	atom.global.add.u32 	%r88, [%rd20], %r87;
	add.s32 	%r112, %r112, %r26;
	add.s64 	%rd20, %rd20, %rd3;
	add.s32 	%r111, %r111, 1;
	setp.ne.s32 	%p11, %r111, 0;
	@%p11 bra 	$L__BB2_12;
$L__BB2_13:
	setp.lt.u32 	%p12, %r24, 3;
	@%p12 bra 	$L__BB2_16;
	shl.b32 	%r89, %r22, 1;
	add.s32 	%r117, %r118, %r89;
	shl.b32 	%r35, %r22, 2;
	mad.lo.s32 	%r116, %r22, 3, %r118;
	add.s32 	%r115, %r22, %r118;
	shl.b32 	%r90, %r118, 2;
	mov.u32 	%r91, _ZZ12histogram256PKhiPjE5sBins;
	add.s32 	%r114, %r91, %r90;
	shl.b32 	%r39, %r22, 4;
	shl.b32 	%r40, %r22, 3;
	mul.lo.s32 	%r41, %r22, 12;
$L__BB2_15:
	mul.wide.u32 	%rd12, %r118, 4;
	add.s64 	%rd13, %rd1, %rd12;
	ld.shared.u32 	%r92, [%r114];
	atom.global.add.u32 	%r93, [%rd13], %r92;
	add.s32 	%r94, %r118, %r22;
	mul.wide.u32 	%rd14, %r115, 4;
	add.s64 	%rd15, %rd1, %rd14;
	add.s32 	%r95, %r114, %r35;
	ld.shared.u32 	%r96, [%r95];
	atom.global.add.u32 	%r97, [%rd15], %r96;
	add.s32 	%r98, %r94, %r22;
	mul.wide.u32 	%rd16, %r117, 4;
	add.s64 	%rd17, %rd1, %rd16;
	add.s32 	%r99, %r114, %r40;
	ld.shared.u32 	%r100, [%r99];
	atom.global.add.u32 	%r101, [%rd17], %r100;
	add.s32 	%r102, %r98, %r22;
	mul.wide.u32 	%rd18, %r116, 4;
	add.s64 	%rd19, %rd1, %rd18;
	add.s32 	%r103, %r114, %r41;
	ld.shared.u32 	%r104, [%r103];
	atom.global.add.u32 	%r105, [%rd19], %r104;
	add.s32 	%r118, %r102, %r22;
	add.s32 	%r117, %r117, %r35;
	add.s32 	%r116, %r116, %r35;
	add.s32 	%r115, %r115, %r35;
	add.s32 	%r114, %r114, %r39;
	setp.lt.u32 	%p13, %r118, 256;
	@%p13 bra 	$L__BB2_15;
$L__BB2_16:
	ret;

}
	// .globl	_Z15reduceSumSharedILi256EEvPKfPfi
.visible .entry _Z15reduceSumSharedILi256EEvPKfPfi(
	.param .u64 .ptr .align 1 _Z15reduceSumSharedILi256EEvPKfPfi_param_0,
	.param .u64 .ptr .align 1 _Z15reduceSumSharedILi256EEvPKfPfi_param_1,
	.param .u32 _Z15reduceSumSharedILi256EEvPKfPfi_param_2
)
{
	.reg .pred 	%p<12>;
	.reg .b32 	%r<10>;
	.reg .b32 	%f<35>;
	.reg .b64 	%rd<9>;
	// demoted variable
	.shared .align 4 .b8 _ZZ15reduceSumSharedILi256EEvPKfPfiE5sdata[1024];
	ld.param.u64 	%rd3, [_Z15reduceSumSharedILi256EEvPKfPfi_param_0];
	ld.param.u64 	%rd2, [_Z15reduceSumSharedILi256EEvPKfPfi_param_1];
	ld.param.u32 	%r5, [_Z15reduceSumSharedILi256EEvPKfPfi_param_2];
	cvta.to.global.u64 	%rd4, %rd3;
	mov.u32 	%r1, %tid.x;
	mov.u32 	%r2, %ctaid.x;
	shl.b32 	%r6, %r2, 9;
	add.s32 	%r3, %r6, %r1;
	setp.ge.s32 	%p1, %r3, %r5;
	mul.wide.s32 	%rd5, %r3, 4;
	add.s64 	%rd1, %rd4, %rd5;
	mov.f32 	%f34, 0f00000000;
	@%p1 bra 	$L__BB3_2;
	ld.global.nc.f32 	%f6, [%rd1];
	add.f32 	%f34, %f6, 0f00000000;
$L__BB3_2:
	add.s32 	%r7, %r3, 256;
	setp.ge.s32 	%p2, %r7, %r5;
	@%p2 bra 	$L__BB3_4;
	ld.global.nc.f32 	%f7, [%rd1+1024];
	add.f32 	%f34, %f34, %f7;
$L__BB3_4:
	shl.b32 	%r8, %r1, 2;
	mov.u32 	%r9, _ZZ15reduceSumSharedILi256EEvPKfPfiE5sdata;
	add.s32 	%r4, %r9, %r8;
	st.shared.f32 	[%r4], %f34;
	bar.sync 	0;
	setp.gt.u32 	%p3, %r1, 127;
	@%p3 bra 	$L__BB3_6;
	ld.shared.f32 	%f8, [%r4+512];
	ld.shared.f32 	%f9, [%r4];
	add.f32 	%f10, %f8, %f9;
	st.shared.f32 	[%r4], %f10;
$L__BB3_6:
	bar.sync 	0;
	setp.gt.u32 	%p4, %r1, 63;
	@%p4 bra 	$L__BB3_8;
	ld.shared.f32 	%f11, [%r4+256];
	ld.shared.f32 	%f12, [%r4];
	add.f32 	%f13, %f11, %f12;
	st.shared.f32 	[%r4], %f13;
$L__BB3_8:
	bar.sync 	0;
	setp.gt.u32 	%p5, %r1, 31;
	@%p5 bra 	$L__BB3_10;
	ld.shared.f32 	%f14, [%r4+128];
	ld.shared.f32 	%f15, [%r4];
	add.f32 	%f16, %f14, %f15;
	st.shared.f32 	[%r4], %f16;
$L__BB3_10:
	bar.sync 	0;
	setp.gt.u32 	%p6, %r1, 15;
	@%p6 bra 	$L__BB3_12;
	ld.shared.f32 	%f17, [%r4+64];
	ld.shared.f32 	%f18, [%r4];
	add.f32 	%f19, %f17, %f18;
	st.shared.f32 	[%r4], %f19;
$L__BB3_12:
	bar.sync 	0;
	setp.gt.u32 	%p7, %r1, 7;
	@%p7 bra 	$L__BB3_14;
	ld.shared.f32 	%f20, [%r4+32];
	ld.shared.f32 	%f21, [%r4];
	add.f32 	%f22, %f20, %f21;
	st.shared.f32 	[%r4], %f22;
$L__BB3_14:
	bar.sync 	0;
	setp.gt.u32 	%p8, %r1, 3;
	@%p8 bra 	$L__BB3_16;
	ld.shared.f32 	%f23, [%r4+16];
	ld.shared.f32 	%f24, [%r4];
	add.f32 	%f25, %f23, %f24;
	st.shared.f32 	[%r4], %f25;
$L__BB3_16:
	bar.sync 	0;
	setp.gt.u32 	%p9, %r1, 1;
	@%p9 bra 	$L__BB3_18;
	ld.shared.f32 	%f26, [%r4+8];
	ld.shared.f32 	%f27, [%r4];
	add.f32 	%f28, %f26, %f27;
	st.shared.f32 	[%r4], %f28;
$L__BB3_18:
	bar.sync 	0;
	setp.ne.s32 	%p10, %r1, 0;
	@%p10 bra 	$L__BB3_20;
	ld.shared.f32 	%f29, [_ZZ15reduceSumSharedILi256EEvPKfPfiE5sdata+4];
	ld.shared.f32 	%f30, [%r4];
	add.f32 	%f31, %f29, %f30;
	st.shared.f32 	[%r4], %f31;
$L__BB3_20:
	setp.ne.s32 	%p11, %r1, 0;
	bar.sync 	0;
	@%p11 bra 	$L__BB3_22;
	ld.shared.f32 	%f32, [_ZZ15reduceSumSharedILi256EEvPKfPfiE5sdata];
	cvta.to.global.u64 	%rd6, %rd2;
	mul.wide.u32 	%rd7, %r2, 4;
	add.s64 	%rd8, %rd6, %rd7;
	st.global.f32 	[%rd8], %f32;
$L__BB3_22:
	ret;

}


// ===== COMPILED SASS (sm_100) =====

	.target	sm_100

	.elftype	@"ET_EXEC"


//--------------------- .note.nv.tkinfo           --------------------------
	.section	.note.nv.tkinfo,"",@"SHT_NOTE"
	.sectionflags	@"SHF_NOTE_NV_TKINFO"
	.tkinfo
        /*0018*/ 	.word	0x00000002
        /*0030*/ 	.string	""
        /*0030*/ 	.string	"ptxas"
        /*0030*/ 	.string	"Cuda compilation tools, release 13.0, V13.0.88"
        /*0030*/ 	.string	"Build cuda_13.0.r13.0/compiler.36424714_0"
        /*0030*/ 	.string	"-arch sm_100 -m 64 "



//--------------------- .note.nv.cuinfo           --------------------------
	.section	.note.nv.cuinfo,"",@"SHT_NOTE"
	.sectionflags	@"SHF_NOTE_NV_CUINFO"
        /*0018*/ 	.short	0x0002
        /*001a*/ 	.short	0x0064
        /*001c*/ 	.short	0x0082
	.zero		2


//--------------------- .nv.info                  --------------------------
	.section	.nv.info,"",@"SHT_CUDA_INFO"
	.align	4


	//----- nvinfo : EIATTR_REGCOUNT
	.align		4
        /*0000*/ 	.byte	0x04, 0x2f
        /*0002*/ 	.short	(.L_2 - .L_1)
	.align		4
.L_1:
        /*0004*/ 	.word	index@(_Z6vecAddPKfS0_Pfi)
        /*0008*/ 	.word	0x0000000c


	//----- nvinfo : EIATTR_FRAME_SIZE
	.align		4
.L_2:
        /*000c*/ 	.byte	0x04, 0x11
        /*000e*/ 	.short	(.L_4 - .L_3)
	.align		4
.L_3:
        /*0010*/ 	.word	index@(_Z6vecAddPKfS0_Pfi)
        /*0014*/ 	.word	0x00000000


	//----- nvinfo : EIATTR_REGCOUNT
	.align		4
.L_4:
        /*0018*/ 	.byte	0x04, 0x2f
        /*001a*/ 	.short	(.L_6 - .L_5)
	.align		4
.L_5:
        /*001c*/ 	.word	index@(_Z10saxpyConstPKfS0_Pfi)
        /*0020*/ 	.word	0x0000000c


	//----- nvinfo : EIATTR_FRAME_SIZE
	.align		4
.L_6:
        /*0024*/ 	.byte	0x04, 0x11
        /*0026*/ 	.short	(.L_8 - .L_7)
	.align		4
.L_7:
        /*0028*/ 	.word	index@(_Z10saxpyConstPKfS0_Pfi)
        /*002c*/ 	.word	0x00000000


	//----- nvinfo : EIATTR_REGCOUNT
	.align		4
.L_8:
        /*0030*/ 	.byte	0x04, 0x2f
        /*0032*/ 	.short	(.L_10 - .L_9)
	.align		4
.L_9:
        /*0034*/ 	.word	index@(_Z12histogram256PKhiPj)
        /*0038*/ 	.word	0x0000001a


	//----- nvinfo : EIATTR_FRAME_SIZE
	.align		4
.L_10:
        /*003c*/ 	.byte	0x04, 0x11
        /*003e*/ 	.short	(.L_12 - .L_11)
	.align		4
.L_11:
        /*0040*/ 	.word	index@(_Z12histogram256PKhiPj)
        /*0044*/ 	.word	0x00000000


	//----- nvinfo : EIATTR_REGCOUNT
	.align		4
.L_12:
        /*0048*/ 	.byte	0x04, 0x2f
        /*004a*/ 	.short	(.L_14 - .L_13)
	.align		4
.L_13:
        /*004c*/ 	.word	index@(_Z15reduceSumSharedILi256EEvPKfPfi)
        /*0050*/ 	.word	0x0000000c


	//----- nvinfo : EIATTR_FRAME_SIZE
	.align		4
.L_14:
        /*0054*/ 	.byte	0x04, 0x11
        /*0056*/ 	.short	(.L_16 - .L_15)
	.align		4
.L_15:
        /*0058*/ 	.word	index@(_Z15reduceSumSharedILi256EEvPKfPfi)
        /*005c*/ 	.word	0x00000000


	//----- nvinfo : EIATTR_MIN_STACK_SIZE
	.align		4
.L_16:
        /*0060*/ 	.byte	0x04, 0x12
        /*0062*/ 	.short	(.L_18 - .L_17)
	.align		4
.L_17:
        /*0064*/ 	.word	index@(_Z15reduceSumSharedILi256EEvPKfPfi)
        /*0068*/ 	.word	0x00000000


	//----- nvinfo : EIATTR_MIN_STACK_SIZE
	.align		4
.L_18:
        /*006c*/ 	.byte	0x04, 0x12
        /*006e*/ 	.short	(.L_20 - .L_19)
	.align		4
.L_19:
        /*0070*/ 	.word	index@(_Z12histogram256PKhiPj)
        /*0074*/ 	.word	0x00000000


	//----- nvinfo : EIATTR_MIN_STACK_SIZE
	.align		4
.L_20:
        /*0078*/ 	.byte	0x04, 0x12
        /*007a*/ 	.short	(.L_22 - .L_21)
	.align		4
.L_21:
        /*007c*/ 	.word	index@(_Z10saxpyConstPKfS0_Pfi)
        /*0080*/ 	.word	0x00000000


	//----- nvinfo : EIATTR_MIN_STACK_SIZE
	.align		4
.L_22:
        /*0084*/ 	.byte	0x04, 0x12
        /*0086*/ 	.short	(.L_24 - .L_23)
	.align		4
.L_23:
        /*0088*/ 	.word	index@(_Z6vecAddPKfS0_Pfi)
        /*008c*/ 	.word	0x00000000
.L_24:


//--------------------- .nv.compat                --------------------------
	.section	.nv.compat,"",@"SHT_CUDA_COMPAT_INFO"
	.align	4
        /*0000*/ 	.byte	0x02, 0x09, 0x00, 0x00, 0x02, 0x02, 0x01, 0x00, 0x02, 0x05, 0x05, 0x00, 0x03, 0x07, 0x01, 0x01
        /*0010*/ 	.byte	0x02, 0x03, 0x00, 0x00, 0x02, 0x06, 0x01, 0x00, 0x04, 0x0b, 0x08, 0x00, 0x09, 0x00, 0x00, 0x00
        /*0020*/ 	.byte	0x00, 0x00, 0x00, 0x00


//--------------------- .nv.info._Z15reduceSumSharedILi256EEvPKfPfi --------------------------
	.section	.nv.info._Z15reduceSumSharedILi256EEvPKfPfi,"",@"SHT_CUDA_INFO"
	.sectionflags	@""
	.align	4


	//----- nvinfo : EIATTR_CUDA_API_VERSION
	.align		4
        /*0000*/ 	.byte	0x04, 0x37
        /*0002*/ 	.short	(.L_26 - .L_25)
.L_25:
        /*0004*/ 	.word	0x00000082


	//----- nvinfo : EIATTR_KPARAM_INFO
	.align		4
.L_26:
        /*0008*/ 	.byte	0x04, 0x17
        /*000a*/ 	.short	(.L_28 - .L_27)
.L_27:
        /*000c*/ 	.word	0x00000000
        /*0010*/ 	.short	0x0002
        /*0012*/ 	.short	0x0010
        /*0014*/ 	.byte	0x00, 0xf0, 0x11, 0x00


	//----- nvinfo : EIATTR_KPARAM_INFO
	.align		4
.L_28:
        /*0018*/ 	.byte	0x04, 0x17
        /*001a*/ 	.short	(.L_30 - .L_29)
.L_29:
        /*001c*/ 	.word	0x00000000
        /*0020*/ 	.short	0x0001
        /*0022*/ 	.short	0x0008
        /*0024*/ 	.byte	0x00, 0xf5, 0x21, 0x00


	//----- nvinfo : EIATTR_KPARAM_INFO
	.align		4
.L_30:
        /*0028*/ 	.byte	0x04, 0x17
        /*002a*/ 	.short	(.L_32 - .L_31)
.L_31:
        /*002c*/ 	.word	0x00000000
        /*0030*/ 	.short	0x0000
        /*0032*/ 	.short	0x0000
        /*0034*/ 	.byte	0x00, 0xf5, 0x21, 0x00


	//----- nvinfo : EIATTR_SPARSE_MMA_MASK
	.align		4
.L_32:
        /*0038*/ 	.byte	0x03, 0x50
        /*003a*/ 	.short	0x0000


	//----- nvinfo : EIATTR_MAXREG_COUNT
	.align		4
        /*003c*/ 	.byte	0x03, 0x1b
        /*003e*/ 	.short	0x00ff


	//----- nvinfo : EIATTR_NUM_BARRIERS
	.align		4
        /*0040*/ 	.byte	0x02, 0x4c
        /*0042*/ 	.byte	0x01
	.zero		1


	//----- nvinfo : EIATTR_MERCURY_ISA_VERSION
	.align		4
        /*0044*/ 	.byte	0x03, 0x5f
        /*0046*/ 	.short	0x0101


	//----- nvinfo : EIATTR_VRC_CTA_INIT_COUNT
	.align		4
        /*0048*/ 	.byte	0x02, 0x4a
	.zero		1
	.zero		1


	//----- nvinfo : EIATTR_EXIT_INSTR_OFFSETS
	.align		4
        /*004c*/ 	.byte	0x04, 0x1c
        /*004e*/ 	.short	(.L_34 - .L_33)


	//   ....[0]....
.L_33:
        /*0050*/ 	.word	0x00000460


	//   ....[1]....
        /*0054*/ 	.word	0x000004b0


	//----- nvinfo : EIATTR_CBANK_PARAM_SIZE
	.align		4
.L_34:
        /*0058*/ 	.byte	0x03, 0x19
        /*005a*/ 	.short	0x0014


	//----- nvinfo : EIATTR_PARAM_CBANK
	.align		4
        /*005c*/ 	.byte	0x04, 0x0a
        /*005e*/ 	.short	(.L_36 - .L_35)
	.align		4
.L_35:
        /*0060*/ 	.word	index@(.nv.constant0._Z15reduceSumSharedILi256EEvPKfPfi)
        /*0064*/ 	.short	0x0380
        /*0066*/ 	.short	0x0014


	//----- nvinfo : EIATTR_SW_WAR
	.align		4
.L_36:
        /*0068*/ 	.byte	0x04, 0x36
        /*006a*/ 	.short	(.L_38 - .L_37)
.L_37:
        /*006c*/ 	.word	0x00000008
.L_38:


//--------------------- .nv.info._Z12histogram256PKhiPj --------------------------
	.section	.nv.info._Z12histogram256PKhiPj,"",@"SHT_CUDA_INFO"
	.sectionflags	@""
	.align	4


	//----- nvinfo : EIATTR_CUDA_API_VERSION
	.align		4
        /*0000*/ 	.byte	0x04, 0x37
        /*0002*/ 	.short	(.L_40 - .L_39)
.L_39:
        /*0004*/ 	.word	0x00000082


	//----- nvinfo : EIATTR_KPARAM_INFO
	.align		4
.L_40:
        /*0008*/ 	.byte	0x04, 0x17
        /*000a*/ 	.short	(.L_42 - .L_41)
.L_41:
        /*000c*/ 	.word	0x00000000
        /*0010*/ 	.short	0x0002
        /*0012*/ 	.short	0x0010
        /*0014*/ 	.byte	0x00, 0xf5, 0x21, 0x00


	//----- nvinfo : EIATTR_KPARAM_INFO
	.align		4
.L_42:
        /*0018*/ 	.byte	0x04, 0x17
        /*001a*/ 	.short	(.L_44 - .L_43)
.L_43:
        /*001c*/ 	.word	0x00000000
        /*0020*/ 	.short	0x0001
        /*0022*/ 	.short	0x0008
        /*0024*/ 	.byte	0x00, 0xf0, 0x11, 0x00


	//----- nvinfo : EIATTR_KPARAM_INFO
	.align		4
.L_44:
        /*0028*/ 	.byte	0x04, 0x17
        /*002a*/ 	.short	(.L_46 - .L_45)
.L_45:
        /*002c*/ 	.word	0x00000000
        /*0030*/ 	.short	0x0000
        /*0032*/ 	.short	0x0000
        /*0034*/ 	.byte	0x00, 0xf5, 0x21, 0x00


	//----- nvinfo : EIATTR_SPARSE_MMA_MASK
	.align		4
.L_46:
        /*0038*/ 	.byte	0x03, 0x50
        /*003a*/ 	.short	0x0000


	//----- nvinfo : EIATTR_MAXREG_COUNT
	.align		4
        /*003c*/ 	.byte	0x03, 0x1b
        /*003e*/ 	.short	0x00ff


	//----- nvinfo : EIATTR_NUM_BARRIERS
	.align		4
        /*0040*/ 	.byte	0x02, 0x4c
        /*0042*/ 	.byte	0x01
	.zero		1


	//----- nvinfo : EIATTR_MERCURY_ISA_VERSION
	.align		4
        /*0044*/ 	.byte	0x03, 0x5f
        /*0046*/ 	.short	0x0101


	//----- nvinfo : EIATTR_VRC_CTA_INIT_COUNT
	.align		4
        /*0048*/ 	.byte	0x02, 0x4a
	.zero		1
	.zero		1


	//----- nvinfo : EIATTR_EXIT_INSTR_OFFSETS
	.align		4
        /*004c*/ 	.byte	0x04, 0x1c
        /*004e*/ 	.short	(.L_48 - .L_47)


	//   ....[0]....
.L_47:
        /*0050*/ 	.word	0x00000580


	//   ....[1]....
        /*0054*/ 	.word	0x00000880


	//   ....[2]....
        /*0058*/ 	.word	0x00000a80


	//----- nvinfo : EIATTR_CRS_STACK_SIZE
	.align		4
.L_48:
        /*005c*/ 	.byte	0x04, 0x1e
        /*005e*/ 	.short	(.L_50 - .L_49)
.L_49:
        /*0060*/ 	.word	0x00000000


	//----- nvinfo : EIATTR_CBANK_PARAM_SIZE
	.align		4
.L_50:
        /*0064*/ 	.byte	0x03, 0x19
        /*0066*/ 	.short	0x0018


	//----- nvinfo : EIATTR_PARAM_CBANK
	.align		4
        /*0068*/ 	.byte	0x04, 0x0a
        /*006a*/ 	.short	(.L_52 - .L_51)
	.align		4
.L_51:
        /*006c*/ 	.word	index@(.nv.constant0._Z12histogram256PKhiPj)
        /*0070*/ 	.short	0x0380
        /*0072*/ 	.short	0x0018


	//----- nvinfo : EIATTR_SW_WAR
	.align		4
.L_52:
        /*0074*/ 	.byte	0x04, 0x36
        /*0076*/ 	.short	(.L_54 - .L_53)
.L_53:
        /*0078*/ 	.word	0x00000008
.L_54:


//--------------------- .nv.info._Z10saxpyConstPKfS0_Pfi --------------------------
	.section	.nv.info._Z10saxpyConstPKfS0_Pfi,"",@"SHT_CUDA_INFO"
	.sectionflags	@""
	.align	4


	//----- nvinfo : EIATTR_CUDA_API_VERSION
	.align		4
        /*0000*/ 	.byte	0x04, 0x37
        /*0002*/ 	.short	(.L_56 - .L_55)
.L_55:
        /*0004*/ 	.word	0x00000082


	//----- nvinfo : EIATTR_KPARAM_INFO
	.align		4
.L_56:
        /*0008*/ 	.byte	0x04, 0x17
        /*000a*/ 	.short	(.L_58 - .L_57)
.L_57:
        /*000c*/ 	.word	0x00000000
        /*0010*/ 	.short	0x0003
        /*0012*/ 	.short	0x0018
        /*0014*/ 	.byte	0x00, 0xf0, 0x11, 0x00


	//----- nvinfo : EIATTR_KPARAM_INFO
	.align		4
.L_58:
        /*0018*/ 	.byte	0x04, 0x17
        /*001a*/ 	.short	(.L_60 - .L_59)
.L_59:
        /*001c*/ 	.word	0x00000000
        /*0020*/ 	.short	0x0002
        /*0022*/ 	.short	0x0010
        /*0024*/ 	.byte	0x00, 0xf5, 0x21, 0x00


	//----- nvinfo : EIATTR_KPARAM_INFO
	.align		4
.L_60:
        /*0028*/ 	.byte	0x04, 0x17
        /*002a*/ 	.short	(.L_62 - .L_61)
.L_61:
        /*002c*/ 	.word	0x00000000
        /*0030*/ 	.short	0x0001
        /*0032*/ 	.short	0x0008
        /*0034*/ 	.byte	0x00, 0xf5, 0x21, 0x00


	//----- nvinfo : EIATTR_KPARAM_INFO
	.align		4
.L_62:
        /*0038*/ 	.byte	0x04, 0x17
        /*003a*/ 	.short	(.L_64 - .L_63)
.L_63:
        /*003c*/ 	.word	0x00000000
        /*0040*/ 	.short	0x0000
        /*0042*/ 	.short	0x0000
        /*0044*/ 	.byte	0x00, 0xf5, 0x21, 0x00


	//----- nvinfo : EIATTR_SPARSE_MMA_MASK
	.align		4
.L_64:
        /*0048*/ 	.byte	0x03, 0x50
        /*004a*/ 	.short	0x0000


	//----- nvinfo : EIATTR_MAXREG_COUNT
	.align		4
        /*004c*/ 	.byte	0x03, 0x1b
        /*004e*/ 	.short	0x00ff


	//----- nvinfo : EIATTR_MERCURY_ISA_VERSION
	.align		4
        /*0050*/ 	.byte	0x03, 0x5f
        /*0052*/ 	.short	0x0101


	//----- nvinfo : EIATTR_VRC_CTA_INIT_COUNT
	.align		4
        /*0054*/ 	.byte	0x02, 0x4a
	.zero		1
	.zero		1


	//----- nvinfo : EIATTR_EXIT_INSTR_OFFSETS
	.align		4
        /*0058*/ 	.byte	0x04, 0x1c
        /*005a*/ 	.short	(.L_66 - .L_65)


	//   ....[0]....
.L_65:
        /*005c*/ 	.word	0x00000070


	//   ....[1]....
        /*0060*/ 	.word	0x00000140


	//----- nvinfo : EIATTR_CBANK_PARAM_SIZE
	.align		4
.L_66:
        /*0064*/ 	.byte	0x03, 0x19
        /*0066*/ 	.short	0x001c


	//----- nvinfo : EIATTR_PARAM_CBANK
	.align		4
        /*0068*/ 	.byte	0x04, 0x0a
        /*006a*/ 	.short	(.L_68 - .L_67)
	.align		4
.L_67:
        /*006c*/ 	.word	index@(.nv.constant0._Z10saxpyConstPKfS0_Pfi)
        /*0070*/ 	.short	0x0380
        /*0072*/ 	.short	0x001c


	//----- nvinfo : EIATTR_SW_WAR
	.align		4
.L_68:
        /*0074*/ 	.byte	0x04, 0x36
        /*0076*/ 	.short	(.L_70 - .L_69)
.L_69:
        /*0078*/ 	.word	0x00000008
.L_70:


//--------------------- .nv.info._Z6vecAddPKfS0_Pfi --------------------------
	.section	.nv.info._Z6vecAddPKfS0_Pfi,"",@"SHT_CUDA_INFO"
	.sectionflags	@""
	.align	4


	//----- nvinfo : EIATTR_CUDA_API_VERSION
	.align		4
        /*0000*/ 	.byte	0x04, 0x37
        /*0002*/ 	.short	(.L_72 - .L_71)
.L_71:
        /*0004*/ 	.word	0x00000082


	//----- nvinfo : EIATTR_KPARAM_INFO
	.align		4
.L_72:
        /*0008*/ 	.byte	0x04, 0x17
        /*000a*/ 	.short	(.L_74 - .L_73)
.L_73:
        /*000c*/ 	.word	0x00000000
        /*0010*/ 	.short	0x0003
        /*0012*/ 	.short	0x0018
        /*0014*/ 	.byte	0x00, 0xf0, 0x11, 0x00


	//----- nvinfo : EIATTR_KPARAM_INFO
	.align		4
.L_74:
        /*0018*/ 	.byte	0x04, 0x17
        /*001a*/ 	.short	(.L_76 - .L_75)
.L_75:
        /*001c*/ 	.word	0x00000000
        /*0020*/ 	.short	0x0002
        /*0022*/ 	.short	0x0010
        /*0024*/ 	.byte	0x00, 0xf5, 0x21, 0x00


	//----- nvinfo : EIATTR_KPARAM_INFO
	.align		4
.L_76:
        /*0028*/ 	.byte	0x04, 0x17
        /*002a*/ 	.short	(.L_78 - .L_77)
.L_77:
        /*002c*/ 	.word	0x00000000
        /*0030*/ 	.short	0x0001
        /*0032*/ 	.short	0x0008
        /*0034*/ 	.byte	0x00, 0xf5, 0x21, 0x00


	//----- nvinfo : EIATTR_KPARAM_INFO
	.align		4
.L_78:
        /*0038*/ 	.byte	0x04, 0x17
        /*003a*/ 	.short	(.L_80 - .L_79)
.L_79:
        /*003c*/ 	.word	0x00000000
        /*0040*/ 	.short	0x0000
        /*0042*/ 	.short	0x0000
        /*0044*/ 	.byte	0x00, 0xf5, 0x21, 0x00


	//----- nvinfo : EIATTR_SPARSE_MMA_MASK
	.align		4
.L_80:
        /*0048*/ 	.byte	0x03, 0x50
        /*004a*/ 	.short	0x0000


	//----- nvinfo : EIATTR_MAXREG_COUNT
	.align		4
        /*004c*/ 	.byte	0x03, 0x1b
        /*004e*/ 	.short	0x00ff


	//----- nvinfo : EIATTR_MERCURY_ISA_VERSION
	.align		4
        /*0050*/ 	.byte	0x03, 0x5f
        /*0052*/ 	.short	0x0101


	//----- nvinfo : EIATTR_VRC_CTA_INIT_COUNT
	.align		4
        /*0054*/ 	.byte	0x02, 0x4a
	.zero		1
	.zero		1


	//----- nvinfo : EIATTR_EXIT_INSTR_OFFSETS
	.align		4
        /*0058*/ 	.byte	0x04, 0x1c
        /*005a*/ 	.short	(.L_82 - .L_81)


	//   ....[0]....
.L_81:
        /*005c*/ 	.word	0x00000070


	//   ....[1]....
        /*0060*/ 	.word	0x00000130


	//----- nvinfo : EIATTR_CBANK_PARAM_SIZE
	.align		4
.L_82:
        /*0064*/ 	.byte	0x03, 0x19
        /*0066*/ 	.short	0x001c


	//----- nvinfo : EIATTR_PARAM_CBANK
	.align		4
        /*0068*/ 	.byte	0x04, 0x0a
        /*006a*/ 	.short	(.L_84 - .L_83)
	.align		4
.L_83:
        /*006c*/ 	.word	index@(.nv.constant0._Z6vecAddPKfS0_Pfi)
        /*0070*/ 	.short	0x0380
        /*0072*/ 	.short	0x001c


	//----- nvinfo : EIATTR_SW_WAR
	.align		4
.L_84:
        /*0074*/ 	.byte	0x04, 0x36
        /*0076*/ 	.short	(.L_86 - .L_85)
.L_85:
        /*0078*/ 	.word	0x00000008
.L_86:


//--------------------- .nv.callgraph             --------------------------
	.section	.nv.callgraph,"",@"SHT_CUDA_CALLGRAPH"
	.align	4
	.sectionentsize	8
	.align		4
        /*0000*/ 	.word	0x00000000
	.align		4
        /*0004*/ 	.word	0xffffffff
	.align		4
        /*0008*/ 	.word	0x00000000
	.align		4
        /*000c*/ 	.word	0xfffffffe
	.align		4
        /*0010*/ 	.word	0x00000000
	.align		4
        /*0014*/ 	.word	0xfffffffd
	.align		4
        /*0018*/ 	.word	0x00000000
	.align		4
        /*001c*/ 	.word	0xfffffffc


//--------------------- .nv.constant3             --------------------------
	.section	.nv.constant3,"a",@progbits
	.align	4
.nv.constant3:
	.type		cAlpha,@object
	.size		cAlpha,(.L_0 - cAlpha)
cAlpha:
	.zero		4
.L_0:


//--------------------- .text._Z15reduceSumSharedILi256EEvPKfPfi --------------------------
	.section	.text._Z15reduceSumSharedILi256EEvPKfPfi,"ax",@progbits
	.align	128
        .global         _Z15reduceSumSharedILi256EEvPKfPfi
        .type           _Z15reduceSumSharedILi256EEvPKfPfi,@function
        .size           _Z15reduceSumSharedILi256EEvPKfPfi,(.L_x_16 - _Z15reduceSumSharedILi256EEvPKfPfi)
        .other          _Z15reduceSumSharedILi256EEvPKfPfi,@"STO_CUDA_ENTRY STV_DEFAULT"
_Z15reduceSumSharedILi256EEvPKfPfi:
.text._Z15reduceSumSharedILi256EEvPKfPfi:
[----:B------:R-:W-:Y:S01]  /*0000*/  LDC R1, c[0x0][0x37c] ;  /* 0x0000df00ff017b82 */ /* 0x000fe20000000800 */
[----:B------:R-:W0:Y:S01]  /*0010*/  S2R R3, SR_TID.X ;  /* 0x0000000000037919 */ /* 0x000e220000002100 */
[----:B------:R-:W1:Y:S06]  /*0020*/  LDCU UR4, c[0x0][0x390] ;  /* 0x00007200ff0477ac */ /* 0x000e6c0008000800 */
[----:B------:R-:W2:Y:S01]  /*0030*/  LDC.64 R4, c[0x0][0x380] ;  /* 0x0000e000ff047b82 */ /* 0x000ea20000000a00 */
[----:B------:R-:W0:Y:S01]  /*0040*/  S2R R0, SR_CTAID.X ;  /* 0x0000000000007919 */ /* 0x000e220000002500 */
[----:B------:R-:W3:Y:S01]  /*0050*/  LDCU.64 UR6, c[0x0][0x358] ;  /* 0x00006b00ff0677ac */ /* 0x000ee20008000a00 */
[----:B0-----:R-:W-:-:S04]  /*0060*/  LEA R7, R0, R3, 0x9 ;  /* 0x0000000300077211 */ /* 0x001fc800078e48ff */
[C---:B-1----:R-:W-:Y:S01]  /*0070*/  ISETP.GE.AND P1, PT, R7.reuse, UR4, PT ;  /* 0x0000000407007c0c */ /* 0x042fe2000bf26270 */
[C---:B--2---:R-:W-:Y:S01]  /*0080*/  IMAD.WIDE R4, R7.reuse, 0x4, R4 ;  /* 0x0000000407047825 */ /* 0x044fe200078e0204 */
[----:B------:R-:W-:-:S04]  /*0090*/  IADD3 R2, PT, PT, R7, 0x100, RZ ;  /* 0x0000010007027810 */ /* 0x000fc80007ffe0ff */
[----:B------:R-:W-:-:S07]  /*00a0*/  ISETP.GE.AND P2, PT, R2, UR4, PT ;  /* 0x0000000402007c0c */ /* 0x000fce000bf46270 */
[----:B---3--:R-:W2:Y:S06]  /*00b0*/  @!P1 LDG.E.CONSTANT R6, desc[UR6][R4.64] ;  /* 0x0000000604069981 */ /* 0x008eac000c1e9900 */
[----:B------:R-:W3:Y:S01]  /*00c0*/  @!P2 LDG.E.CONSTANT R7, desc[UR6][R4.64+0x400] ;  /* 0x000400060407a981 */ /* 0x000ee2000c1e9900 */
[----:B------:R-:W0:Y:S01]  /*00d0*/  S2UR UR5, SR_CgaCtaId ;  /* 0x00000000000579c3 */ /* 0x000e220000008800 */
[----:B------:R-:W-:Y:S01]  /*00e0*/  HFMA2 R2, -RZ, RZ, 0, 0 ;  /* 0x00000000ff027431 */ /* 0x000fe200000001ff */
[----:B------:R-:W-:Y:S01]  /*00f0*/  UMOV UR4, 0x400 ;  /* 0x0000040000047882 */ /* 0x000fe20000000000 */
[----:B------:R-:W-:Y:S01]  /*0100*/  ISETP.GT.U32.AND P0, PT, R3, 0x7f, PT ;  /* 0x0000007f0300780c */ /* 0x000fe20003f04070 */
[----:B0-----:R-:W-:-:S06]  /*0110*/  ULEA UR4, UR5, UR4, 0x18 ;  /* 0x0000000405047291 */ /* 0x001fcc000f8ec0ff */
[C---:B------:R-:W-:Y:S01]  /*0120*/  LEA R9, R3.reuse, UR4, 0x2 ;  /* 0x0000000403097c11 */ /* 0x040fe2000f8e10ff */
[----:B--2---:R-:W-:Y:S01]  /*0130*/  @!P1 FADD R2, RZ, R6 ;  /* 0x00000006ff029221 */ /* 0x004fe20000000000 */
[----:B------:R-:W-:-:S03]  /*0140*/  ISETP.GT.U32.AND P1, PT, R3, 0x3f, PT ;  /* 0x0000003f0300780c */ /* 0x000fc60003f24070 */
[----:B---3--:R-:W-:-:S05]  /*0150*/  @!P2 FADD R2, R2, R7 ;  /* 0x000000070202a221 */ /* 0x008fca0000000000 */
[----:B------:R-:W-:Y:S01]  /*0160*/  STS [R9], R2 ;  /* 0x0000000209007388 */ /* 0x000fe20000000800 */
[----:B------:R-:W-:Y:S06]  /*0170*/  BAR.SYNC.DEFER_BLOCKING 0x0 ;  /* 0x0000000000007b1d */ /* 0x000fec0000010000 */
[----:B------:R-:W-:Y:S04]  /*0180*/  @!P0 LDS R4, [R9+0x200] ;  /* 0x0002000009048984 */ /* 0x000fe80000000800 */
[----:B------:R-:W0:Y:S02]  /*0190*/  @!P0 LDS R5, [R9] ;  /* 0x0000000009058984 */ /* 0x000e240000000800 */
[----:B0-----:R-:W-:-:S05]  /*01a0*/  @!P0 FADD R4, R4, R5 ;  /* 0x0000000504048221 */ /* 0x001fca0000000000 */
[----:B------:R-:W-:Y:S01]  /*01b0*/  @!P0 STS [R9], R4 ;  /* 0x0000000409008388 */ /* 0x000fe20000000800 */
[----:B------:R-:W-:Y:S01]  /*01c0*/  BAR.SYNC.DEFER_BLOCKING 0x0 ;  /* 0x0000000000007b1d */ /* 0x000fe20000010000 */
[----:B------:R-:W-:-:S05]  /*01d0*/  ISETP.GT.U32.AND P0, PT, R3, 0x1f, PT ;  /* 0x0000001f0300780c */ /* 0x000fca0003f04070 */
        /* <DEDUP_REMOVED lines=29> */
[----:B------:R-:W-:-:S05]  /*03b0*/  ISETP.NE.AND P1, PT, R3, RZ, PT ;  /* 0x000000ff0300720c */ /* 0x000fca0003f25270 */
[----:B------:R-:W-:Y:S04]  /*03c0*/  @!P0 LDS R4, [R9+0x8] ;  /* 0x0000080009048984 */ /* 0x000fe80000000800 */
[----:B------:R-:W0:Y:S02]  /*03d0*/  @!P0 LDS R5, [R9] ;  /* 0x0000000009058984 */ /* 0x000e240000000800 */
[----:B0-----:R-:W-:-:S05]  /*03e0*/  @!P0 FADD R4, R4, R5 ;  /* 0x0000000504048221 */ /* 0x001fca0000000000 */
[----:B------:R-:W-:Y:S01]  /*03f0*/  @!P0 STS [R9], R4 ;  /* 0x0000000409008388 */ /* 0x000fe20000000800 */
[----:B------:R-:W-:Y:S06]  /*0400*/  BAR.SYNC.DEFER_BLOCKING 0x0 ;  /* 0x0000000000007b1d */ /* 0x000fec0000010000 */
[----:B------:R-:W-:Y:S04]  /*0410*/  @!P1 LDS R3, [UR4+0x4] ;  /* 0x00000404ff039984 */ /* 0x000fe80008000800 */
[----:B------:R-:W0:Y:S02]  /*0420*/  @!P1 LDS R6, [R9] ;  /* 0x0000000009069984 */ /* 0x000e240000000800 */
[----:B0-----:R-:W-:-:S05]  /*0430*/  @!P1 FADD R6, R3, R6 ;  /* 0x0000000603069221 */ /* 0x001fca0000000000 */
[----:B------:R0:W-:Y:S01]  /*0440*/  @!P1 STS [R9], R6 ;  /* 0x0000000609009388 */ /* 0x0001e20000000800 */
[----:B------:R-:W-:Y:S06]  /*0450*/  BAR.SYNC.DEFER_BLOCKING 0x0 ;  /* 0x0000000000007b1d */ /* 0x000fec0000010000 */
[----:B------:R-:W-:Y:S05]  /*0460*/  @P1 EXIT ;  /* 0x000000000000194d */ /* 0x000fea0003800000 */
[----:B------:R-:W1:Y:S01]  /*0470*/  LDS R5, [UR4] ;  /* 0x00000004ff057984 */ /* 0x000e620008000800 */
[----:B------:R-:W2:Y:S02]  /*0480*/  LDC.64 R2, c[0x0][0x388] ;  /* 0x0000e200ff027b82 */ /* 0x000ea40000000a00 */
[----:B--2---:R-:W-:-:S05]  /*0490*/  IMAD.WIDE.U32 R2, R0, 0x4, R2 ;  /* 0x0000000400027825 */ /* 0x004fca00078e0002 */
[----:B-1----:R-:W-:Y:S01]  /*04a0*/  STG.E desc[UR6][R2.64], R5 ;  /* 0x0000000502007986 */ /* 0x002fe2000c101906 */
[----:B------:R-:W-:Y:S05]  /*04b0*/  EXIT ;  /* 0x000000000000794d */ /* 0x000fea0003800000 */
.L_x_0:
[----:B------:R-:W-:-:S00]  /*04c0*/  BRA `(.L_x_0) ;  /* 0xfffffffc00fc7947 */ /* 0x000fc0000383ffff */
[----:B------:R-:W-:-:S00]  /*04d0*/  NOP ;  /* 0x0000000000007918 */ /* 0x000fc00000000000 */
        /* <DEDUP_REMOVED lines=10> */
.L_x_16:


//--------------------- .text._Z12histogram256PKhiPj --------------------------
	.section	.text._Z12histogram256PKhiPj,"ax",@progbits
	.align	128
        .global         _Z12histogram256PKhiPj
        .type           _Z12histogram256PKhiPj,@function
        .size           _Z12histogram256PKhiPj,(.L_x_17 - _Z12histogram256PKhiPj)
        .other          _Z12histogram256PKhiPj,@"STO_CUDA_ENTRY STV_DEFAULT"
_Z12histogram256PKhiPj:
.text._Z12histogram256PKhiPj:
[----:B------:R-:W-:Y:S01]  /*0000*/  LDC R1, c[0x0][0x37c] ;  /* 0x0000df00ff017b82 */ /* 0x000fe20000000800 */
[----:B------:R-:W0:Y:S01]  /*0010*/  S2R R0, SR_TID.X ;  /* 0x0000000000007919 */ /* 0x000e220000002100 */
[----:B------:R-:W-:Y:S01]  /*0020*/  BSSY.RECONVERGENT B0, `(.L_x_1) ;  /* 0x0000040000007945 */ /* 0x000fe20003800200 */
[----:B0-----:R-:W-:-:S13]  /*0030*/  ISETP.GT.U32.AND P0, PT, R0, 0xff, PT ;  /* 0x000000ff0000780c */ /* 0x001fda0003f04070 */
[----:B------:R-:W-:Y:S05]  /*0040*/  @P0 BRA `(.L_x_2) ;  /* 0x0000000000f40947 */ /* 0x000fea0003800000 */
[----:B------:R-:W0:Y:S01]  /*0050*/  LDC R10, c[0x0][0x360] ;  /* 0x0000d800ff0a7b82 */ /* 0x000e220000000800 */
[----:B------:R-:W-:Y:S01]  /*0060*/  BSSY.RECONVERGENT B1, `(.L_x_3) ;  /* 0x000002b000017945 */ /* 0x000fe20003800200 */
[----:B0-----:R-:W0:Y:S01]  /*0070*/  I2F.U32.RP R7, R10 ;  /* 0x0000000a00077306 */ /* 0x001e220000209000 */
[----:B------:R-:W-:Y:S01]  /*0080*/  IMAD.IADD R4, R0, 0x1, R10 ;  /* 0x0000000100047824 */ /* 0x000fe200078e020a */
[----:B------:R-:W-:-:S04]  /*0090*/  ISETP.NE.U32.AND P2, PT, R10, RZ, PT ;  /* 0x000000ff0a00720c */ /* 0x000fc80003f45070 */
[C---:B------:R-:W-:Y:S02]  /*00a0*/  ISETP.GE.U32.AND P0, PT, R4.reuse, 0x100, PT ;  /* 0x000001000400780c */ /* 0x040fe40003f06070 */
[----:B------:R-:W-:Y:S02]  /*00b0*/  VIMNMX.U32 R5, PT, PT, R4, 0x100, !PT ;  /* 0x0000010004057848 */ /* 0x000fe40007fe0000 */
[----:B------:R-:W-:-:S04]  /*00c0*/  SEL R6, RZ, 0x1, P0 ;  /* 0x00000001ff067807 */ /* 0x000fc80000000000 */
[----:B------:R-:W-:Y:S01]  /*00d0*/  IADD3 R5, PT, PT, R5, -R4, -R6 ;  /* 0x8000000405057210 */ /* 0x000fe20007ffe806 */
[----:B0-----:R-:W0:Y:S02]  /*00e0*/  MUFU.RCP R7, R7 ;  /* 0x0000000700077308 */ /* 0x001e240000001000 */
[----:B0-----:R-:W-:-:S06]  /*00f0*/  VIADD R2, R7, 0xffffffe ;  /* 0x0ffffffe07027836 */ /* 0x001fcc0000000000 */
[----:B------:R0:W1:Y:S02]  /*0100*/  F2I.FTZ.U32.TRUNC.NTZ R3, R2 ;  /* 0x0000000200037305 */ /* 0x000064000021f000 */
[----:B0-----:R-:W-:Y:S02]  /*0110*/  HFMA2 R2, -RZ, RZ, 0, 0 ;  /* 0x00000000ff027431 */ /* 0x001fe400000001ff */
[----:B-1----:R-:W-:-:S04]  /*0120*/  IMAD.MOV R9, RZ, RZ, -R3 ;  /* 0x000000ffff097224 */ /* 0x002fc800078e0a03 */
[----:B------:R-:W-:-:S04]  /*0130*/  IMAD R9, R9, R10, RZ ;  /* 0x0000000a09097224 */ /* 0x000fc800078e02ff */
[----:B------:R-:W-:-:S06]  /*0140*/  IMAD.HI.U32 R8, R3, R9, R2 ;  /* 0x0000000903087227 */ /* 0x000fcc00078e0002 */
[----:B------:R-:W-:-:S04]  /*0150*/  IMAD.HI.U32 R3, R8, R5, RZ ;  /* 0x0000000508037227 */ /* 0x000fc800078e00ff */
[----:B------:R-:W-:-:S04]  /*0160*/  IMAD.MOV R2, RZ, RZ, -R3 ;  /* 0x000000ffff027224 */ /* 0x000fc800078e0a03 */
[----:B------:R-:W-:-:S05]  /*0170*/  IMAD R5, R10, R2, R5 ;  /* 0x000000020a057224 */ /* 0x000fca00078e0205 */
[----:B------:R-:W-:-:S13]  /*0180*/  ISETP.GE.U32.AND P0, PT, R5, R10, PT ;  /* 0x0000000a0500720c */ /* 0x000fda0003f06070 */
[----:B------:R-:W-:Y:S02]  /*0190*/  @P0 IMAD.IADD R5, R5, 0x1, -R10 ;  /* 0x0000000105050824 */ /* 0x000fe400078e0a0a */
[----:B------:R-:W-:-:S03]  /*01a0*/  @P0 VIADD R3, R3, 0x1 ;  /* 0x0000000103030836 */ /* 0x000fc60000000000 */
[----:B------:R-:W-:-:S13]  /*01b0*/  ISETP.GE.U32.AND P1, PT, R5, R10, PT ;  /* 0x0000000a0500720c */ /* 0x000fda0003f26070 */
[----:B------:R-:W-:Y:S02]  /*01c0*/  @P1 IADD3 R3, PT, PT, R3, 0x1, RZ ;  /* 0x0000000103031810 */ /* 0x000fe40007ffe0ff */
[----:B------:R-:W-:-:S05]  /*01d0*/  @!P2 LOP3.LUT R3, RZ, R10, RZ, 0x33, !PT ;  /* 0x0000000aff03a212 */ /* 0x000fca00078e33ff */
[----:B------:R-:W-:-:S05]  /*01e0*/  IMAD.IADD R3, R6, 0x1, R3 ;  /* 0x0000000106037824 */ /* 0x000fca00078e0203 */
[C---:B------:R-:W-:Y:S02]  /*01f0*/  LOP3.LUT R2, R3.reuse, 0x3, RZ, 0xc0, !PT ;  /* 0x0000000303027812 */ /* 0x040fe400078ec0ff */
[----:B------:R-:W-:Y:S02]  /*0200*/  ISETP.GE.U32.AND P1, PT, R3, 0x3, PT ;  /* 0x000000030300780c */ /* 0x000fe40003f26070 */
[----:B------:R-:W-:Y:S01]  /*0210*/  ISETP.NE.AND P0, PT, R2, 0x3, PT ;  /* 0x000000030200780c */ /* 0x000fe20003f05270 */
[----:B------:R-:W-:-:S12]  /*0220*/  IMAD.MOV.U32 R2, RZ, RZ, R0 ;  /* 0x000000ffff027224 */ /* 0x000fd800078e0000 */
[----:B------:R-:W-:Y:S05]  /*0230*/  @!P0 BRA `(.L_x_4) ;  /* 0x0000000000348947 */ /* 0x000fea0003800000 */
[----:B------:R-:W0:Y:S01]  /*0240*/  S2UR UR5, SR_CgaCtaId ;  /* 0x00000000000579c3 */ /* 0x000e220000008800 */
[----:B------:R-:W-:Y:S01]  /*0250*/  VIADD R2, R3, 0x1 ;  /* 0x0000000103027836 */ /* 0x000fe20000000000 */
[----:B------:R-:W-:-:S04]  /*0260*/  UMOV UR4, 0x400 ;  /* 0x0000040000047882 */ /* 0x000fc80000000000 */
[----:B------:R-:W-:-:S04]  /*0270*/  LOP3.LUT R3, R2, 0x3, RZ, 0xc0, !PT ;  /* 0x0000000302037812 */ /* 0x000fc800078ec0ff */
[C---:B------:R-:W-:Y:S01]  /*0280*/  IADD3 R4, PT, PT, -R3.reuse, RZ, RZ ;  /* 0x000000ff03047210 */ /* 0x040fe20007ffe1ff */
[----:B------:R-:W-:Y:S01]  /*0290*/  IMAD R2, R3, R10, R0 ;  /* 0x0000000a03027224 */ /* 0x000fe200078e0200 */
[----:B0-----:R-:W-:-:S06]  /*02a0*/  ULEA UR4, UR5, UR4, 0x18 ;  /* 0x0000000405047291 */ /* 0x001fcc000f8ec0ff */
[----:B------:R-:W-:-:S07]  /*02b0*/  LEA R3, R0, UR4, 0x2 ;  /* 0x0000000400037c11 */ /* 0x000fce000f8e10ff */
.L_x_5:
[----:B------:R-:W-:Y:S01]  /*02c0*/  VIADD R4, R4, 0x1 ;  /* 0x0000000104047836 */ /* 0x000fe20000000000 */
[----:B------:R0:W-:Y:S04]  /*02d0*/  STS [R3], RZ ;  /* 0x000000ff03007388 */ /* 0x0001e80000000800 */
[----:B------:R-:W-:Y:S01]  /*02e0*/  ISETP.NE.AND P0, PT, R4, RZ, PT ;  /* 0x000000ff0400720c */ /* 0x000fe20003f05270 */
[----:B0-----:R-:W-:-:S12]  /*02f0*/  IMAD R3, R10, 0x4, R3 ;  /* 0x000000040a037824 */ /* 0x001fd800078e0203 */
[----:B------:R-:W-:Y:S05]  /*0300*/  @P0 BRA `(.L_x_5) ;  /* 0xfffffffc00ec0947 */ /* 0x000fea000383ffff */
.L_x_4:
[----:B------:R-:W-:Y:S05]  /*0310*/  BSYNC.RECONVERGENT B1 ;  /* 0x0000000000017941 */ /* 0x000fea0003800200 */
.L_x_3:
[----:B------:R-:W-:Y:S05]  /*0320*/  @!P1 BRA `(.L_x_2) ;  /* 0x00000000003c9947 */ /* 0x000fea0003800000 */
[----:B------:R-:W0:Y:S01]  /*0330*/  S2UR UR5, SR_CgaCtaId ;  /* 0x00000000000579c3 */ /* 0x000e220000008800 */
[----:B------:R-:W-:Y:S02]  /*0340*/  UMOV UR4, 0x400 ;  /* 0x0000040000047882 */ /* 0x000fe40000000000 */
[----:B0-----:R-:W-:-:S06]  /*0350*/  ULEA UR4, UR5, UR4, 0x18 ;  /* 0x0000000405047291 */ /* 0x001fcc000f8ec0ff */
[----:B------:R-:W-:-:S07]  /*0360*/  LEA R3, R2, UR4, 0x2 ;  /* 0x0000000402037c11 */ /* 0x000fce000f8e10ff */
.L_x_6:
[C-C-:B-1----:R-:W-:Y:S01]  /*0370*/  IMAD R4, R10.reuse, 0x4, R3.reuse ;  /* 0x000000040a047824 */ /* 0x142fe200078e0203 */
[C---:B------:R-:W-:Y:S01]  /*0380*/  LEA R5, R10.reuse, R3, 0x3 ;  /* 0x000000030a057211 */ /* 0x040fe200078e18ff */
[C---:B------:R-:W-:Y:S01]  /*0390*/  IMAD R6, R10.reuse, 0xc, R3 ;  /* 0x0000000c0a067824 */ /* 0x040fe200078e0203 */
[----:B------:R0:W-:Y:S01]  /*03a0*/  STS [R3], RZ ;  /* 0x000000ff03007388 */ /* 0x0001e20000000800 */
[----:B------:R-:W-:-:S03]  /*03b0*/  IMAD R2, R10, 0x4, R2 ;  /* 0x000000040a027824 */ /* 0x000fc600078e0202 */
[----:B------:R1:W-:Y:S02]  /*03c0*/  STS [R4], RZ ;  /* 0x000000ff04007388 */ /* 0x0003e40000000800 */
[----:B------:R-:W-:Y:S02]  /*03d0*/  ISETP.GE.U32.AND P0, PT, R2, 0x100, PT ;  /* 0x000001000200780c */ /* 0x000fe40003f06070 */
[----:B------:R1:W-:Y:S01]  /*03e0*/  STS [R5], RZ ;  /* 0x000000ff05007388 */ /* 0x0003e20000000800 */
[----:B0-----:R-:W-:-:S03]  /*03f0*/  IMAD R3, R10, 0x10, R3 ;  /* 0x000000100a037824 */ /* 0x001fc600078e0203 */
[----:B------:R1:W-:Y:S07]  /*0400*/  STS [R6], RZ ;  /* 0x000000ff06007388 */ /* 0x0003ee0000000800 */
[----:B------:R-:W-:Y:S05]  /*0410*/  @!P0 BRA `(.L_x_6) ;  /* 0xfffffffc00d48947 */ /* 0x000fea000383ffff */
.L_x_2:
[----:B------:R-:W-:Y:S05]  /*0420*/  BSYNC.RECONVERGENT B0 ;  /* 0x0000000000007941 */ /* 0x000fea0003800200 */
.L_x_1:
[----:B------:R-:W0:Y:S01]  /*0430*/  S2UR UR4, SR_CTAID.X ;  /* 0x00000000000479c3 */ /* 0x000e220000002500 */
[----:B------:R-:W2:Y:S01]  /*0440*/  LDCU UR5, c[0x0][0x388] ;  /* 0x00007100ff0577ac */ /* 0x000ea20008000800 */
[----:B------:R-:W-:Y:S06]  /*0450*/  BSSY.RECONVERGENT B0, `(.L_x_7) ;  /* 0x0000011000007945 */ /* 0x000fec0003800200 */
[----:B------:R-:W-:Y:S01]  /*0460*/  BAR.SYNC.DEFER_BLOCKING 0x0 ;  /* 0x0000000000007b1d */ /* 0x000fe20000010000 */
[----:B------:R-:W-:-:S07]  /*0470*/  ISETP.GT.U32.AND P1, PT, R0, 0xff, PT ;  /* 0x000000ff0000780c */ /* 0x000fce0003f24070 */
[----:B------:R-:W0:Y:S01]  /*0480*/  LDC R3, c[0x0][0x360] ;  /* 0x0000d800ff037b82 */ /* 0x000e220000000800 */
[----:B------:R-:W3:Y:S01]  /*0490*/  LDCU.64 UR6, c[0x0][0x358] ;  /* 0x00006b00ff0677ac */ /* 0x000ee20008000a00 */
[----:B0-----:R-:W-:-:S05]  /*04a0*/  IMAD R2, R3, UR4, R0 ;  /* 0x0000000403027c24 */ /* 0x001fca000f8e0200 */
[----:B--2---:R-:W-:-:S13]  /*04b0*/  ISETP.GE.AND P0, PT, R2, UR5, PT ;  /* 0x0000000502007c0c */ /* 0x004fda000bf06270 */
[----:B---3--:R-:W-:Y:S05]  /*04c0*/  @P0 BRA `(.L_x_8) ;  /* 0x0000000000240947 */ /* 0x008fea0003800000 */
[----:B------:R-:W1:Y:S02]  /*04d0*/  LDCU.64 UR4, c[0x0][0x380] ;  /* 0x00007000ff0477ac */ /* 0x000e640008000a00 */
[----:B-1----:R-:W-:-:S04]  /*04e0*/  IADD3 R4, P0, PT, R2, UR4, RZ ;  /* 0x0000000402047c10 */ /* 0x002fc8000ff1e0ff */
[----:B------:R-:W-:-:S05]  /*04f0*/  LEA.HI.X.SX32 R5, R2, UR5, 0x1, P0 ;  /* 0x0000000502057c11 */ /* 0x000fca00080f0eff */
[----:B------:R-:W2:Y:S01]  /*0500*/  LDG.E.U8 R4, desc[UR6][R4.64] ;  /* 0x0000000604047981 */ /* 0x000ea2000c1e1100 */
[----:B------:R-:W0:Y:S01]  /*0510*/  S2UR UR5, SR_CgaCtaId ;  /* 0x00000000000579c3 */ /* 0x000e220000008800 */
[----:B------:R-:W-:Y:S02]  /*0520*/  UMOV UR4, 0x400 ;  /* 0x0000040000047882 */ /* 0x000fe40000000000 */
[----:B0-----:R-:W-:-:S06]  /*0530*/  ULEA UR4, UR5, UR4, 0x18 ;  /* 0x0000000405047291 */ /* 0x001fcc000f8ec0ff */
[----:B--2---:R-:W-:-:S05]  /*0540*/  LEA R2, R4, UR4, 0x2 ;  /* 0x0000000404027c11 */ /* 0x004fca000f8e10ff */
[----:B------:R0:W-:Y:S02]  /*0550*/  ATOMS.POPC.INC.32 RZ, [R2+URZ] ;  /* 0x0000000002ff7f8c */ /* 0x0001e4000d8000ff */
.L_x_8:
[----:B------:R-:W-:Y:S05]  /*0560*/  BSYNC.RECONVERGENT B0 ;  /* 0x0000000000007941 */ /* 0x000fea0003800200 */
.L_x_7:
[----:B------:R-:W-:Y:S06]  /*0570*/  BAR.SYNC.DEFER_BLOCKING 0x0 ;  /* 0x0000000000007b1d */ /* 0x000fec0000010000 */
[----:B------:R-:W-:Y:S05]  /*0580*/  @P1 EXIT ;  /* 0x000000000000194d */ /* 0x000fea0003800000 */
[----:B------:R-:W2:Y:S01]  /*0590*/  I2F.U32.RP R8, R3 ;  /* 0x0000000300087306 */ /* 0x000ea20000209000 */
[----:B0-----:R-:W-:Y:S01]  /*05a0*/  IMAD.IADD R2, R0, 0x1, R3 ;  /* 0x0000000100027824 */ /* 0x001fe200078e0203 */
[----:B------:R-:W-:Y:S01]  /*05b0*/  ISETP.NE.U32.AND P2, PT, R3, RZ, PT ;  /* 0x000000ff0300720c */ /* 0x000fe20003f45070 */
[----:B------:R-:W-:Y:S03]  /*05c0*/  BSSY.RECONVERGENT B0, `(.L_x_9) ;  /* 0x000002b000007945 */ /* 0x000fe60003800200 */
[C---:B------:R-:W-:Y:S02]  /*05d0*/  ISETP.GE.U32.AND P0, PT, R2.reuse, 0x100, PT ;  /* 0x000001000200780c */ /* 0x040fe40003f06070 */
[----:B------:R-:W-:Y:S01]  /*05e0*/  VIMNMX.U32 R7, PT, PT, R2, 0x100, !PT ;  /* 0x0000010002077848 */ /* 0x000fe20007fe0000 */
[----:B--2---:R-:W1:Y:S02]  /*05f0*/  MUFU.RCP R8, R8 ;  /* 0x0000000800087308 */ /* 0x004e640000001000 */
[----:B-1----:R-:W-:-:S06]  /*0600*/  VIADD R4, R8, 0xffffffe ;  /* 0x0ffffffe08047836 */ /* 0x002fcc0000000000 */
[----:B------:R0:W1:Y:S02]  /*0610*/  F2I.FTZ.U32.TRUNC.NTZ R5, R4 ;  /* 0x0000000400057305 */ /* 0x000064000021f000 */
[----:B0-----:R-:W-:Y:S01]  /*0620*/  IMAD.MOV.U32 R4, RZ, RZ, RZ ;  /* 0x000000ffff047224 */ /* 0x001fe200078e00ff */
[----:B-1----:R-:W-:-:S05]  /*0630*/  IADD3 R6, PT, PT, RZ, -R5, RZ ;  /* 0x80000005ff067210 */ /* 0x002fca0007ffe0ff */
[----:B------:R-:W-:Y:S01]  /*0640*/  IMAD R9, R6, R3, RZ ;  /* 0x0000000306097224 */ /* 0x000fe200078e02ff */
[----:B------:R-:W-:-:S03]  /*0650*/  SEL R6, RZ, 0x1, P0 ;  /* 0x00000001ff067807 */ /* 0x000fc60000000000 */
[----:B------:R-:W-:Y:S01]  /*0660*/  IMAD.HI.U32 R5, R5, R9, R4 ;  /* 0x0000000905057227 */ /* 0x000fe200078e0004 */
[----:B------:R-:W-:-:S05]  /*0670*/  IADD3 R2, PT, PT, R7, -R2, -R6 ;  /* 0x8000000207027210 */ /* 0x000fca0007ffe806 */
[----:B------:R-:W-:-:S05]  /*0680*/  IMAD.HI.U32 R5, R5, R2, RZ ;  /* 0x0000000205057227 */ /* 0x000fca00078e00ff */
[----:B------:R-:W-:-:S05]  /*0690*/  IADD3 R4, PT, PT, -R5, RZ, RZ ;  /* 0x000000ff05047210 */ /* 0x000fca0007ffe1ff */
        /* <DEDUP_REMOVED lines=10> */
[----:B------:R-:W-:-:S13]  /*0740*/  ISETP.NE.AND P0, PT, R4, 0x3, PT ;  /* 0x000000030400780c */ /* 0x000fda0003f05270 */
[----:B------:R-:W-:Y:S05]  /*0750*/  @!P0 BRA `(.L_x_10) ;  /* 0x0000000000448947 */ /* 0x000fea0003800000 */
[----:B------:R-:W0:Y:S01]  /*0760*/  S2UR UR5, SR_CgaCtaId ;  /* 0x00000000000579c3 */ /* 0x000e220000008800 */
[----:B------:R-:W-:Y:S01]  /*0770*/  VIADD R2, R2, 0x1 ;  /* 0x0000000102027836 */ /* 0x000fe20000000000 */
[----:B------:R-:W-:-:S04]  /*0780*/  UMOV UR4, 0x400 ;  /* 0x0000040000047882 */ /* 0x000fc80000000000 */
[----:B------:R-:W-:Y:S02]  /*0790*/  LOP3.LUT R2, R2, 0x3, RZ, 0xc0, !PT ;  /* 0x0000000302027812 */ /* 0x000fe400078ec0ff */
[----:B------:R-:W1:Y:S02]  /*07a0*/  LDC.64 R4, c[0x0][0x390] ;  /* 0x0000e400ff047b82 */ /* 0x000e640000000a00 */
[----:B------:R-:W-:Y:S01]  /*07b0*/  IADD3 R7, PT, PT, -R2, RZ, RZ ;  /* 0x000000ff02077210 */ /* 0x000fe20007ffe1ff */
[----:B0-----:R-:W-:-:S06]  /*07c0*/  ULEA UR4, UR5, UR4, 0x18 ;  /* 0x0000000405047291 */ /* 0x001fcc000f8ec0ff */
[C---:B------:R-:W-:Y:S01]  /*07d0*/  LEA R6, R0.reuse, UR4, 0x2 ;  /* 0x0000000400067c11 */ /* 0x040fe2000f8e10ff */
[----:B-1----:R-:W-:-:S04]  /*07e0*/  IMAD.WIDE.U32 R4, R0, 0x4, R4 ;  /* 0x0000000400047825 */ /* 0x002fc800078e0004 */
[----:B------:R-:W-:-:S07]  /*07f0*/  IMAD R0, R2, R3, R0 ;  /* 0x0000000302007224 */ /* 0x000fce00078e0200 */
.L_x_11:
[----:B------:R0:W1:Y:S01]  /*0800*/  LDS R9, [R6] ;  /* 0x0000000006097984 */ /* 0x0000620000000800 */
[----:B------:R-:W-:-:S05]  /*0810*/  VIADD R7, R7, 0x1 ;  /* 0x0000000107077836 */ /* 0x000fca0000000000 */
[----:B------:R-:W-:Y:S01]  /*0820*/  ISETP.NE.AND P0, PT, R7, RZ, PT ;  /* 0x000000ff0700720c */ /* 0x000fe20003f05270 */
[C---:B0-----:R-:W-:Y:S01]  /*0830*/  IMAD R6, R3.reuse, 0x4, R6 ;  /* 0x0000000403067824 */ /* 0x041fe200078e0206 */
[----:B-1----:R0:W-:Y:S02]  /*0840*/  REDG.E.ADD.STRONG.GPU desc[UR6][R4.64], R9 ;  /* 0x000000090400798e */ /* 0x0021e4000c12e106 */
[----:B0-----:R-:W-:-:S09]  /*0850*/  IMAD.WIDE.U32 R4, R3, 0x4, R4 ;  /* 0x0000000403047825 */ /* 0x001fd200078e0004 */
[----:B------:R-:W-:Y:S05]  /*0860*/  @P0 BRA `(.L_x_11) ;  /* 0xfffffffc00e40947 */ /* 0x000fea000383ffff */
.L_x_10:
[----:B------:R-:W-:Y:S05]  /*0870*/  BSYNC.RECONVERGENT B0 ;  /* 0x0000000000007941 */ /* 0x000fea0003800200 */
.L_x_9:
[----:B------:R-:W-:Y:S05]  /*0880*/  @!P1 EXIT ;  /* 0x000000000000994d */ /* 0x000fea0003800000 */
[----:B------:R-:W0:Y:S01]  /*0890*/  S2UR UR5, SR_CgaCtaId ;  /* 0x00000000000579c3 */ /* 0x000e220000008800 */
[----:B------:R-:W-:Y:S01]  /*08a0*/  UMOV UR4, 0x400 ;  /* 0x0000040000047882 */ /* 0x000fe20000000000 */
[C---:B------:R-:W-:Y:S01]  /*08b0*/  LEA R2, R3.reuse, R0, 0x1 ;  /* 0x0000000003027211 */ /* 0x040fe200078e08ff */
[----:B------:R-:W-:Y:S02]  /*08c0*/  IMAD R14, R3, 0x3, R0 ;  /* 0x00000003030e7824 */ /* 0x000fe400078e0200 */
[----:B------:R-:W-:-:S03]  /*08d0*/  IMAD.IADD R15, R0, 0x1, R3 ;  /* 0x00000001000f7824 */ /* 0x000fc600078e0203 */
[----:B------:R-:W1:Y:S01]  /*08e0*/  LDC.64 R4, c[0x0][0x390] ;  /* 0x0000e400ff047b82 */ /* 0x000e620000000a00 */
[----:B0-----:R-:W-:-:S06]  /*08f0*/  ULEA UR4, UR5, UR4, 0x18 ;  /* 0x0000000405047291 */ /* 0x001fcc000f8ec0ff */
[----:B------:R-:W-:-:S07]  /*0900*/  LEA R16, R0, UR4, 0x2 ;  /* 0x0000000400107c11 */ /* 0x000fce000f8e10ff */
.L_x_12:
[C-C-:B------:R-:W-:Y:S01]  /*0910*/  IMAD R18, R3.reuse, 0x4, R16.reuse ;  /* 0x0000000403127824 */ /* 0x140fe200078e0210 */
[C---:B------:R-:W-:Y:S01]  /*0920*/  LEA R20, R3.reuse, R16, 0x3 ;  /* 0x0000001003147211 */ /* 0x040fe200078e18ff */
[----:B------:R-:W-:Y:S01]  /*0930*/  IMAD R22, R3, 0xc, R16 ;  /* 0x0000000c03167824 */ /* 0x000fe200078e0210 */
[----:B0-----:R0:W2:Y:S01]  /*0940*/  LDS R17, [R16] ;  /* 0x0000000010117984 */ /* 0x0010a20000000800 */
[----:B-1----:R-:W-:-:S03]  /*0950*/  IMAD.WIDE.U32 R6, R0, 0x4, R4 ;  /* 0x0000000400067825 */ /* 0x002fc600078e0004 */
[----:B------:R-:W1:Y:S01]  /*0960*/  LDS R19, [R18] ;  /* 0x0000000012137984 */ /* 0x000e620000000800 */
[----:B------:R-:W-:-:S03]  /*0970*/  IMAD.WIDE.U32 R8, R15, 0x4, R4 ;  /* 0x000000040f087825 */ /* 0x000fc600078e0004 */
[----:B------:R-:W3:Y:S01]  /*0980*/  LDS R21, [R20] ;  /* 0x0000000014157984 */ /* 0x000ee20000000800 */
[----:B------:R-:W-:-:S03]  /*0990*/  IMAD.WIDE.U32 R10, R2, 0x4, R4 ;  /* 0x00000004020a7825 */ /* 0x000fc600078e0004 */
[----:B------:R-:W4:Y:S01]  /*09a0*/  LDS R23, [R22] ;  /* 0x0000000016177984 */ /* 0x000f220000000800 */
[----:B------:R-:W-:Y:S01]  /*09b0*/  IADD3 R0, PT, PT, R3, R0, R3 ;  /* 0x0000000003007210 */ /* 0x000fe20007ffe003 */
[----:B------:R-:W-:-:S03]  /*09c0*/  IMAD.WIDE.U32 R12, R14, 0x4, R4 ;  /* 0x000000040e0c7825 */ /* 0x000fc600078e0004 */
[----:B------:R-:W-:-:S04]  /*09d0*/  IADD3 R0, PT, PT, R3, R0, R3 ;  /* 0x0000000003007210 */ /* 0x000fc80007ffe003 */
[----:B------:R-:W-:Y:S01]  /*09e0*/  ISETP.GE.U32.AND P0, PT, R0, 0x100, PT ;  /* 0x000001000000780c */ /* 0x000fe20003f06070 */
[C---:B------:R-:W-:Y:S01]  /*09f0*/  IMAD R2, R3.reuse, 0x4, R2 ;  /* 0x0000000403027824 */ /* 0x040fe200078e0202 */
[C---:B------:R-:W-:Y:S01]  /*0a00*/  LEA R15, R3.reuse, R15, 0x2 ;  /* 0x0000000f030f7211 */ /* 0x040fe200078e10ff */
[C---:B------:R-:W-:Y:S02]  /*0a10*/  IMAD R14, R3.reuse, 0x4, R14 ;  /* 0x00000004030e7824 */ /* 0x040fe400078e020e */
[----:B0-----:R-:W-:Y:S01]  /*0a20*/  IMAD R16, R3, 0x10, R16 ;  /* 0x0000001003107824 */ /* 0x001fe200078e0210 */
[----:B--2---:R0:W-:Y:S04]  /*0a30*/  REDG.E.ADD.STRONG.GPU desc[UR6][R6.64], R17 ;  /* 0x000000110600798e */ /* 0x0041e8000c12e106 */
[----:B-1----:R0:W-:Y:S04]  /*0a40*/  REDG.E.ADD.STRONG.GPU desc[UR6][R8.64], R19 ;  /* 0x000000130800798e */ /* 0x0021e8000c12e106 */
[----:B---3--:R0:W-:Y:S04]  /*0a50*/  REDG.E.ADD.STRONG.GPU desc[UR6][R10.64], R21 ;  /* 0x000000150a00798e */ /* 0x0081e8000c12e106 */
[----:B----4-:R0:W-:Y:S01]  /*0a60*/  REDG.E.ADD.STRONG.GPU desc[UR6][R12.64], R23 ;  /* 0x000000170c00798e */ /* 0x0101e2000c12e106 */
[----:B------:R-:W-:Y:S05]  /*0a70*/  @!P0 BRA `(.L_x_12) ;  /* 0xfffffffc00a48947 */ /* 0x000fea000383ffff */
[----:B------:R-:W-:Y:S05]  /*0a80*/  EXIT ;  /* 0x000000000000794d */ /* 0x000fea0003800000 */
.L_x_13:
        /* <DEDUP_REMOVED lines=15> */
.L_x_17:


//--------------------- .text._Z10saxpyConstPKfS0_Pfi --------------------------
	.section	.text._Z10saxpyConstPKfS0_Pfi,"ax",@progbits
	.align	128
        .global         _Z10saxpyConstPKfS0_Pfi
        .type           _Z10saxpyConstPKfS0_Pfi,@function
        .size           _Z10saxpyConstPKfS0_Pfi,(.L_x_18 - _Z10saxpyConstPKfS0_Pfi)
        .other          _Z10saxpyConstPKfS0_Pfi,@"STO_CUDA_ENTRY STV_DEFAULT"
_Z10saxpyConstPKfS0_Pfi:
.text._Z10saxpyConstPKfS0_Pfi:
[----:B------:R-:W-:Y:S01]  /*0000*/  LDC R1, c[0x0][0x37c] ;  /* 0x0000df00ff017b82 */ /* 0x000fe20000000800 */
[----:B------:R-:W0:Y:S07]  /*0010*/  S2R R0, SR_TID.X ;  /* 0x0000000000007919 */ /* 0x000e2e0000002100 */
[----:B------:R-:W0:Y:S01]  /*0020*/  S2UR UR4, SR_CTAID.X ;  /* 0x00000000000479c3 */ /* 0x000e220000002500 */
[----:B------:R-:W1:Y:S07]  /*0030*/  LDCU UR5, c[0x0][0x398] ;  /* 0x00007300ff0577ac */ /* 0x000e6e0008000800 */
[----:B------:R-:W0:Y:S02]  /*0040*/  LDC R9, c[0x0][0x360] ;  /* 0x0000d800ff097b82 */ /* 0x000e240000000800 */
[----:B0-----:R-:W-:-:S05]  /*0050*/  IMAD R9, R9, UR4, R0 ;  /* 0x0000000409097c24 */ /* 0x001fca000f8e0200 */
[----:B-1----:R-:W-:-:S13]  /*0060*/  ISETP.GE.AND P0, PT, R9, UR5, PT ;  /* 0x0000000509007c0c */ /* 0x002fda000bf06270 */
[----:B------:R-:W-:Y:S05]  /*0070*/  @P0 EXIT ;  /* 0x000000000000094d */ /* 0x000fea0003800000 */
[----:B------:R-:W0:Y:S01]  /*0080*/  LDC.64 R2, c[0x0][0x380] ;  /* 0x0000e000ff027b82 */ /* 0x000e220000000a00 */
[----:B------:R-:W1:Y:S01]  /*0090*/  LDCU.64 UR4, c[0x0][0x358] ;  /* 0x00006b00ff0477ac */ /* 0x000e620008000a00 */
[----:B------:R-:W2:Y:S06]  /*00a0*/  LDCU UR6, c[0x3][URZ] ;  /* 0x00c00000ff0677ac */ /* 0x000eac0008000800 */
[----:B------:R-:W3:Y:S08]  /*00b0*/  LDC.64 R4, c[0x0][0x388] ;  /* 0x0000e200ff047b82 */ /* 0x000ef00000000a00 */
[----:B------:R-:W4:Y:S01]  /*00c0*/  LDC.64 R6, c[0x0][0x390] ;  /* 0x0000e400ff067b82 */ /* 0x000f220000000a00 */
[----:B0-----:R-:W-:-:S06]  /*00d0*/  IMAD.WIDE R2, R9, 0x4, R2 ;  /* 0x0000000409027825 */ /* 0x001fcc00078e0202 */
[----:B-1----:R-:W2:Y:S01]  /*00e0*/  LDG.E.CONSTANT R2, desc[UR4][R2.64] ;  /* 0x0000000402027981 */ /* 0x002ea2000c1e9900 */
[----:B---3--:R-:W-:-:S06]  /*00f0*/  IMAD.WIDE R4, R9, 0x4, R4 ;  /* 0x0000000409047825 */ /* 0x008fcc00078e0204 */
[----:B------:R-:W2:Y:S01]  /*0100*/  LDG.E.CONSTANT R5, desc[UR4][R4.64] ;  /* 0x0000000404057981 */ /* 0x000ea2000c1e9900 */
[----:B----4-:R-:W-:-:S04]  /*0110*/  IMAD.WIDE R6, R9, 0x4, R6 ;  /* 0x0000000409067825 */ /* 0x010fc800078e0206 */
[----:B--2---:R-:W-:-:S05]  /*0120*/  FFMA R9, R2, UR6, R5 ;  /* 0x0000000602097c23 */ /* 0x004fca0008000005 */
[----:B------:R-:W-:Y:S01]  /*0130*/  STG.E desc[UR4][R6.64], R9 ;  /* 0x0000000906007986 */ /* 0x000fe2000c101904 */
[----:B------:R-:W-:Y:S05]  /*0140*/  EXIT ;  /* 0x000000000000794d */ /* 0x000fea0003800000 */
.L_x_14:
        /* <DEDUP_REMOVED lines=11> */
.L_x_18:


//--------------------- .text._Z6vecAddPKfS0_Pfi  --------------------------
	.section	.text._Z6vecAddPKfS0_Pfi,"ax",@progbits
	.align	128
        .global         _Z6vecAddPKfS0_Pfi
        .type           _Z6vecAddPKfS0_Pfi,@function
        .size           _Z6vecAddPKfS0_Pfi,(.L_x_19 - _Z6vecAddPKfS0_Pfi)
        .other          _Z6vecAddPKfS0_Pfi,@"STO_CUDA_ENTRY STV_DEFAULT"
_Z6vecAddPKfS0_Pfi:
.text._Z6vecAddPKfS0_Pfi:
        /* <DEDUP_REMOVED lines=9> */
[----:B------:R-:W1:Y:S07]  /*0090*/  LDCU.64 UR4, c[0x0][0x358] ;  /* 0x00006b00ff0477ac */ /* 0x000e6e0008000a00 */
[----:B------:R-:W2:Y:S08]  /*00a0*/  LDC.64 R4, c[0x0][0x388] ;  /* 0x0000e200ff047b82 */ /* 0x000eb00000000a00 */
[----:B------:R-:W3:Y:S01]  /*00b0*/  LDC.64 R6, c[0x0][0x390] ;  /* 0x0000e400ff067b82 */ /* 0x000ee20000000a00 */
[----:B0-----:R-:W-:-:S06]  /*00c0*/  IMAD.WIDE R2, R9, 0x4, R2 ;  /* 0x0000000409027825 */ /* 0x001fcc00078e0202 */
[----:B-1----:R-:W4:Y:S01]  /*00d0*/  LDG.E.CONSTANT R2, desc[UR4][R2.64] ;  /* 0x0000000402027981 */ /* 0x002f22000c1e9900 */
[----:B--2---:R-:W-:-:S06]  /*00e0*/  IMAD.WIDE R4, R9, 0x4, R4 ;  /* 0x0000000409047825 */ /* 0x004fcc00078e0204 */
[----:B------:R-:W4:Y:S01]  /*00f0*/  LDG.E.CONSTANT R5, desc[UR4][R4.64] ;  /* 0x0000000404057981 */ /* 0x000f22000c1e9900 */
[----:B---3--:R-:W-:-:S04]  /*0100*/  IMAD.WIDE R6, R9, 0x4, R6 ;  /* 0x0000000409067825 */ /* 0x008fc800078e0206 */
[----:B----4-:R-:W-:-:S05]  /*0110*/  FADD R9, R2, R5 ;  /* 0x0000000502097221 */ /* 0x010fca0000000000 */
[----:B------:R-:W-:Y:S01]  /*0120*/  STG.E desc[UR4][R6.64], R9 ;  /* 0x0000000906007986 */ /* 0x000fe2000c101904 */
[----:B------:R-:W-:Y:S05]  /*0130*/  EXIT ;  /* 0x000000000000794d */ /* 0x000fea0003800000 */
.L_x_15:
        /* <DEDUP_REMOVED lines=12> */
.L_x_19:


//--------------------- .nv.shared._Z15reduceSumSharedILi256EEvPKfPfi --------------------------
	.section	.nv.shared._Z15reduceSumSharedILi256EEvPKfPfi,"aw",@nobits
	.sectionflags	@""
	.align	4
.nv.shared._Z15reduceSumSharedILi256EEvPKfPfi:
	.zero		2048


//--------------------- .nv.shared.reserved.0     --------------------------
	.section	.nv.shared.reserved.0,"aw",@nobits
	.weak		__nv_reservedSMEM_offset_0_alias
	.size		__nv_reservedSMEM_offset_0_alias, 0, 64
	.other		__nv_reservedSMEM_offset_0_alias,@"STO_CUDA_RESERVED_SHARED STV_DEFAULT"
__nv_reservedSMEM_offset_0_alias:
	.zero		0
	.zero		64


//--------------------- .nv.shared._Z12histogram256PKhiPj --------------------------
	.section	.nv.shared._Z12histogram256PKhiPj,"aw",@nobits
	.sectionflags	@""
	.align	4
.nv.shared._Z12histogram256PKhiPj:
	.zero		2048


//--------------------- .nv.constant0._Z15reduceSumSharedILi256EEvPKfPfi --------------------------
	.section	.nv.constant0._Z15reduceSumSharedILi256EEvPKfPfi,"a",@progbits
	.sectionflags	@""
	.align	4
.nv.constant0._Z15reduceSumSharedILi256EEvPKfPfi:
	.zero		916


//--------------------- .nv.constant0._Z12histogram256PKhiPj --------------------------
	.section	.nv.constant0._Z12histogram256PKhiPj,"a",@progbits
	.sectionflags	@""
	.align	4
.nv.constant0._Z12histogram256PKhiPj:
	.zero		920


//--------------------- .nv.constant0._Z10saxpyConstPKfS0_Pfi --------------------------
	.section	.nv.constant0._Z10saxpyConstPKfS0_Pfi,"a",@progbits
	.sectionflags	@""
	.align	4
.nv.constant0._Z10saxpyConstPKfS0_Pfi:
	.zero		924


//--------------------- .nv.constant0._Z6vecAddPKfS0_Pfi --------------------------
	.section	.nv.constant0._Z6vecAddPKfS0_Pfi,"a",@progbits
	.sectionflags	@""
	.align	4
.nv.constant0._Z6vecAddPKfS0_Pfi:
	.zero		924


//--------------------- SYMBOLS --------------------------

	.type		.nv.reservedSmem.offset0,@object
	.size		.nv.reservedSmem.offset0,0x4
	.type		.nv.reservedSmem.cap,@object
	.size		.nv.reservedSmem.cap,0x4
